//
// Generated by NVIDIA NVVM Compiler
//
// Compiler Build ID: CL-36424714
// Cuda compilation tools, release 13.0, V13.0.88
// Based on NVVM 20.0.0
//

.version 9.0
.target sm_100
.address_size 64

	// .globl	_Z9vectorAddPfS_S_

.visible .entry _Z9vectorAddPfS_S_(
	.param .u64 .ptr .align 1 _Z9vectorAddPfS_S__param_0,
	.param .u64 .ptr .align 1 _Z9vectorAddPfS_S__param_1,
	.param .u64 .ptr .align 1 _Z9vectorAddPfS_S__param_2
)
{
	.reg .pred 	%p<2>;
	.reg .b32 	%r<2>;
	.reg .b32 	%f<4>;
	.reg .b64 	%rd<11>;

	ld.param.u64 	%rd1, [_Z9vectorAddPfS_S__param_0];
	ld.param.u64 	%rd2, [_Z9vectorAddPfS_S__param_1];
	ld.param.u64 	%rd3, [_Z9vectorAddPfS_S__param_2];
	mov.u32 	%r1, %tid.x;
	setp.gt.u32 	%p1, %r1, 15;
	@%p1 bra 	$L__BB0_2;
	cvta.to.global.u64 	%rd4, %rd1;
	cvta.to.global.u64 	%rd5, %rd2;
	cvta.to.global.u64 	%rd6, %rd3;
	mul.wide.u32 	%rd7, %r1, 4;
	add.s64 	%rd8, %rd4, %rd7;
	ld.global.f32 	%f1, [%rd8];
	add.s64 	%rd9, %rd5, %rd7;
	ld.global.f32 	%f2, [%rd9];
	add.f32 	%f3, %f1, %f2;
	add.s64 	%rd10, %rd6, %rd7;
	st.global.f32 	[%rd10], %f3;
$L__BB0_2:
	ret;

}


// ===== COMPILED SASS (sm_100) =====

	.target	sm_100

	.elftype	@"ET_EXEC"


//--------------------- .note.nv.tkinfo           --------------------------
	.section	.note.nv.tkinfo,"",@"SHT_NOTE"
	.sectionflags	@"SHF_NOTE_NV_TKINFO"
	.tkinfo
        /*0018*/ 	.word	0x00000002
        /*0030*/ 	.string	""
        /*0030*/ 	.string	"ptxas"
        /*0030*/ 	.string	"Cuda compilation tools, release 13.0, V13.0.88"
        /*0030*/ 	.string	"Build cuda_13.0.r13.0/compiler.36424714_0"
        /*0030*/ 	.string	"-arch sm_100 -m 64 "



//--------------------- .note.nv.cuinfo           --------------------------
	.section	.note.nv.cuinfo,"",@"SHT_NOTE"
	.sectionflags	@"SHF_NOTE_NV_CUINFO"
        /*0018*/ 	.short	0x0002
        /*001a*/ 	.short	0x0064
        /*001c*/ 	.short	0x0082
	.zero		2


//--------------------- .nv.info                  --------------------------
	.section	.nv.info,"",@"SHT_CUDA_INFO"
	.align	4


	//----- nvinfo : EIATTR_REGCOUNT
	.align		4
        /*0000*/ 	.byte	0x04, 0x2f
        /*0002*/ 	.short	(.L_1 - .L_0)
	.align		4
.L_0:
        /*0004*/ 	.word	index@(_Z9vectorAddPfS_S_)
        /*0008*/ 	.word	0x0000000c


	//----- nvinfo : EIATTR_FRAME_SIZE
	.align		4
.L_1:
        /*000c*/ 	.byte	0x04, 0x11
        /*000e*/ 	.short	(.L_3 - .L_2)
	.align		4
.L_2:
        /*0010*/ 	.word	index@(_Z9vectorAddPfS_S_)
        /*0014*/ 	.word	0x00000000


	//----- nvinfo : EIATTR_MIN_STACK_SIZE
	.align		4
.L_3:
        /*0018*/ 	.byte	0x04, 0x12
        /*001a*/ 	.short	(.L_5 - .L_4)
	.align		4
.L_4:
        /*001c*/ 	.word	index@(_Z9vectorAddPfS_S_)
        /*0020*/ 	.word	0x00000000
.L_5:


//--------------------- .nv.compat                --------------------------
	.section	.nv.compat,"",@"SHT_CUDA_COMPAT_INFO"
	.align	4
        /*0000*/ 	.byte	0x02, 0x09, 0x00, 0x00, 0x02, 0x02, 0x01, 0x00, 0x02, 0x05, 0x05, 0x00, 0x03, 0x07, 0x01, 0x01
        /*0010*/ 	.byte	0x02, 0x03, 0x00, 0x00, 0x02, 0x06, 0x01, 0x00, 0x04, 0x0b, 0x08, 0x00, 0x09, 0x00, 0x00, 0x00
        /*0020*/ 	.byte	0x00, 0x00, 0x00, 0x00


//--------------------- .nv.info._Z9vectorAddPfS_S_ --------------------------
	.section	.nv.info._Z9vectorAddPfS_S_,"",@"SHT_CUDA_INFO"
	.sectionflags	@""
	.align	4


	//----- nvinfo : EIATTR_CUDA_API_VERSION
	.align		4
        /*0000*/ 	.byte	0x04, 0x37
        /*0002*/ 	.short	(.L_7 - .L_6)
.L_6:
        /*0004*/ 	.word	0x00000082


	//----- nvinfo : EIATTR_KPARAM_INFO
	.align		4
.L_7:
        /*0008*/ 	.byte	0x04, 0x17
        /*000a*/ 	.short	(.L_9 - .L_8)
.L_8:
        /*000c*/ 	.word	0x00000000
        /*0010*/ 	.short	0x0002
        /*0012*/ 	.short	0x0010
        /*0014*/ 	.byte	0x00, 0xf5, 0x21, 0x00


	//----- nvinfo : EIATTR_KPARAM_INFO
	.align		4
.L_9:
        /*0018*/ 	.byte	0x04, 0x17
        /*001a*/ 	.short	(.L_11 - .L_10)
.L_10:
        /*001c*/ 	.word	0x00000000
        /*0020*/ 	.short	0x0001
        /*0022*/ 	.short	0x0008
        /*0024*/ 	.byte	0x00, 0xf5, 0x21, 0x00


	//----- nvinfo : EIATTR_KPARAM_INFO
	.align		4
.L_11:
        /*0028*/ 	.byte	0x04, 0x17
        /*002a*/ 	.short	(.L_13 - .L_12)
.L_12:
        /*002c*/ 	.word	0x00000000
        /*0030*/ 	.short	0x0000
        /*0032*/ 	.short	0x0000
        /*0034*/ 	.byte	0x00, 0xf5, 0x21, 0x00


	//----- nvinfo : EIATTR_SPARSE_MMA_MASK
	.align		4
.L_13:
        /*0038*/ 	.byte	0x03, 0x50
        /*003a*/ 	.short	0x0000


	//----- nvinfo : EIATTR_MAXREG_COUNT
	.align		4
        /*003c*/ 	.byte	0x03, 0x1b
        /*003e*/ 	.short	0x00ff


	//----- nvinfo : EIATTR_MERCURY_ISA_VERSION
	.align		4
        /*0040*/ 	.byte	0x03, 0x5f
        /*0042*/ 	.short	0x0101


	//----- nvinfo : EIATTR_VRC_CTA_INIT_COUNT
	.align		4
        /*0044*/ 	.byte	0x02, 0x4a
	.zero		1
	.zero		1


	//----- nvinfo : EIATTR_EXIT_INSTR_OFFSETS
	.align		4
        /*0048*/ 	.byte	0x04, 0x1c
        /*004a*/ 	.short	(.L_15 - .L_14)


	//   ....[0]....
.L_14:
        /*004c*/ 	.word	0x00000030


	//   ....[1]....
        /*0050*/ 	.word	0x000000f0


	//----- nvinfo : EIATTR_CBANK_PARAM_SIZE
	.align		4
.L_15:
        /*0054*/ 	.byte	0x03, 0x19
        /*0056*/ 	.short	0x0018


	//----- nvinfo : EIATTR_PARAM_CBANK
	.align		4
        /*0058*/ 	.byte	0x04, 0x0a
        /*005a*/ 	.short	(.L_17 - .L_16)
	.align		4
.L_16:
        /*005c*/ 	.word	index@(.nv.constant0._Z9vectorAddPfS_S_)
        /*0060*/ 	.short	0x0380
        /*0062*/ 	.short	0x0018


	//----- nvinfo : EIATTR_SW_WAR
	.align		4
.L_17:
        /*0064*/ 	.byte	0x04, 0x36
        /*0066*/ 	.short	(.L_19 - .L_18)
.L_18:
        /*0068*/ 	.word	0x00000008
.L_19:


//--------------------- .nv.callgraph             --------------------------
	.section	.nv.callgraph,"",@"SHT_CUDA_CALLGRAPH"
	.align	4
	.sectionentsize	8
	.align		4
        /*0000*/ 	.word	0x00000000
	.align		4
        /*0004*/ 	.word	0xffffffff
	.align		4
        /*0008*/ 	.word	0x00000000
	.align		4
        /*000c*/ 	.word	0xfffffffe
	.align		4
        /*0010*/ 	.word	0x00000000
	.align		4
        /*0014*/ 	.word	0xfffffffd
	.align		4
        /*0018*/ 	.word	0x00000000
	.align		4
        /*001c*/ 	.word	0xfffffffc


//--------------------- .text._Z9vectorAddPfS_S_  --------------------------
	.section	.text._Z9vectorAddPfS_S_,"ax",@progbits
	.align	128
        .global         _Z9vectorAddPfS_S_
        .type           _Z9vectorAddPfS_S_,@function
        .size           _Z9vectorAddPfS_S_,(.L_x_1 - _Z9vectorAddPfS_S_)
        .other          _Z9vectorAddPfS_S_,@"STO_CUDA_ENTRY STV_DEFAULT"
_Z9vectorAddPfS_S_:
.text._Z9vectorAddPfS_S_:
[----:B------:R-:W-:Y:S01]  /*0000*/  LDC R1, c[0x0][0x37c] ;  /* 0x0000df00ff017b82 */ /* 0x000fe20000000800 */
[----:B------:R-:W0:Y:S02]  /*0010*/  S2R R9, SR_TID.X ;  /* 0x0000000000097919 */ /* 0x000e240000002100 */
[----:B0-----:R-:W-:-:S13]  /*0020*/  ISETP.GT.U32.AND P0, PT, R9, 0xf, PT ;  /* 0x0000000f0900780c */ /* 0x001fda0003f04070 */
[----:B------:R-:W-:Y:S05]  /*0030*/  @P0 EXIT ;  /* 0x000000000000094d */ /* 0x000fea0003800000 */
[----:B------:R-:W0:Y:S01]  /*0040*/  LDC.64 R2, c[0x0][0x380] ;  /* 0x0000e000ff027b82 */ /* 0x000e220000000a00 */
[----:B------:R-:W1:Y:S07]  /*0050*/  LDCU.64 UR4, c[0x0][0x358] ;  /* 0x00006b00ff0477ac */ /* 0x000e6e0008000a00 */
[----:B------:R-:W2:Y:S08]  /*0060*/  LDC.64 R4, c[0x0][0x388] ;  /* 0x0000e200ff047b82 */ /* 0x000eb00000000a00 */
[----:B------:R-:W3:Y:S01]  /*0070*/  LDC.64 R6, c[0x0][0x390] ;  /* 0x0000e400ff067b82 */ /* 0x000ee20000000a00 */
[----:B0-----:R-:W-:-:S06]  /*0080*/  IMAD.WIDE.U32 R2, R9, 0x4, R2 ;  /* 0x0000000409027825 */ /* 0x001fcc00078e0002 */
[----:B-1----:R-:W4:Y:S01]  /*0090*/  LDG.E R2, desc[UR4][R2.64] ;  /* 0x0000000402027981 */ /* 0x002f22000c1e1900 */
[----:B--2---:R-:W-:-:S06]  /*00a0*/  IMAD.WIDE.U32 R4, R9, 0x4, R4 ;  /* 0x0000000409047825 */ /* 0x004fcc00078e0004 */
[----:B------:R-:W4:Y:S01]  /*00b0*/  LDG.E R5, desc[UR4][R4.64] ;  /* 0x0000000404057981 */ /* 0x000f22000c1e1900 */
[----:B---3--:R-:W-:-:S04]  /*00c0*/  IMAD.WIDE.U32 R6, R9, 0x4, R6 ;  /* 0x0000000409067825 */ /* 0x008fc800078e0006 */
[----:B----4-:R-:W-:-:S05]  /*00d0*/  FADD R9, R2, R5 ;  /* 0x0000000502097221 */ /* 0x010fca0000000000 */
[----:B------:R-:W-:Y:S01]  /*00e0*/  STG.E desc[UR4][R6.64], R9 ;  /* 0x0000000906007986 */ /* 0x000fe2000c101904 */
[----:B------:R-:W-:Y:S05]  /*00f0*/  EXIT ;  /* 0x000000000000794d */ /* 0x000fea0003800000 */
.L_x_0:
[----:B------:R-:W-:-:S00]  /*0100*/  BRA `(.L_x_0) ;  /* 0xfffffffc00fc7947 */ /* 0x000fc0000383ffff */
[----:B------:R-:W-:-:S00]  /*0110*/  NOP ;  /* 0x0000000000007918 */ /* 0x000fc00000000000 */
        /* <DEDUP_REMOVED lines=14> */
.L_x_1:


//--------------------- .nv.shared.reserved.0     --------------------------
	.section	.nv.shared.reserved.0,"aw",@nobits
	.weak		__nv_reservedSMEM_offset_0_alias
	.size		__nv_reservedSMEM_offset_0_alias, 0, 64
	.other		__nv_reservedSMEM_offset_0_alias,@"STO_CUDA_RESERVED_SHARED STV_DEFAULT"
__nv_reservedSMEM_offset_0_alias:
	.zero		0
	.zero		64


//--------------------- .nv.constant0._Z9vectorAddPfS_S_ --------------------------
	.section	.nv.constant0._Z9vectorAddPfS_S_,"a",@progbits
	.sectionflags	@""
	.align	4
.nv.constant0._Z9vectorAddPfS_S_:
	.zero		920


//--------------------- SYMBOLS --------------------------

	.type		.nv.reservedSmem.offset0,@object
	.size		.nv.reservedSmem.offset0,0x4
